//
// Generated by NVIDIA NVVM Compiler
//
// Compiler Build ID: CL-36424714
// Cuda compilation tools, release 13.0, V13.0.88
// Based on NVVM 20.0.0
//

.version 9.0
.target sm_100
.address_size 64

	// .globl	_Z9one_roundPjS_ii

.visible .entry _Z9one_roundPjS_ii(
	.param .u64 .ptr .align 1 _Z9one_roundPjS_ii_param_0,
	.param .u64 .ptr .align 1 _Z9one_roundPjS_ii_param_1,
	.param .u32 _Z9one_roundPjS_ii_param_2,
	.param .u32 _Z9one_roundPjS_ii_param_3
)
{
	.reg .pred 	%p<11>;
	.reg .b32 	%r<49>;
	.reg .b64 	%rd<29>;

	ld.param.u64 	%rd2, [_Z9one_roundPjS_ii_param_0];
	ld.param.u64 	%rd3, [_Z9one_roundPjS_ii_param_1];
	ld.param.u32 	%r6, [_Z9one_roundPjS_ii_param_2];
	ld.param.u32 	%r5, [_Z9one_roundPjS_ii_param_3];
	cvta.to.global.u64 	%rd1, %rd3;
	mul.lo.s32 	%r1, %r5, %r6;
	mov.u32 	%r7, %ctaid.x;
	mov.u32 	%r8, %ntid.x;
	mov.u32 	%r9, %tid.x;
	mad.lo.s32 	%r2, %r7, %r8, %r9;
	setp.ge.s32 	%p1, %r2, %r1;
	@%p1 bra 	$L__BB0_7;
	cvta.to.global.u64 	%rd4, %rd2;
	rem.s32 	%r10, %r2, %r5;
	sub.s32 	%r11, %r2, %r10;
	add.s32 	%r12, %r5, %r10;
	add.s32 	%r13, %r12, -1;
	rem.s32 	%r14, %r13, %r5;
	add.s32 	%r15, %r10, 1;
	rem.s32 	%r16, %r15, %r5;
	sub.s32 	%r17, %r1, %r5;
	add.s32 	%r18, %r17, %r11;
	rem.s32 	%r19, %r18, %r1;
	add.s32 	%r20, %r11, %r5;
	rem.s32 	%r21, %r20, %r1;
	add.s32 	%r22, %r19, %r14;
	mul.wide.s32 	%rd5, %r22, 4;
	add.s64 	%rd6, %rd4, %rd5;
	ld.global.u32 	%r23, [%rd6];
	add.s32 	%r24, %r19, %r10;
	mul.wide.s32 	%rd7, %r24, 4;
	add.s64 	%rd8, %rd4, %rd7;
	ld.global.u32 	%r25, [%rd8];
	add.s32 	%r26, %r25, %r23;
	add.s32 	%r27, %r19, %r16;
	mul.wide.s32 	%rd9, %r27, 4;
	add.s64 	%rd10, %rd4, %rd9;
	ld.global.u32 	%r28, [%rd10];
	add.s32 	%r29, %r26, %r28;
	add.s32 	%r30, %r14, %r11;
	mul.wide.s32 	%rd11, %r30, 4;
	add.s64 	%rd12, %rd4, %rd11;
	ld.global.u32 	%r31, [%rd12];
	add.s32 	%r32, %r29, %r31;
	add.s32 	%r33, %r16, %r11;
	mul.wide.s32 	%rd13, %r33, 4;
	add.s64 	%rd14, %rd4, %rd13;
	ld.global.u32 	%r34, [%rd14];
	add.s32 	%r35, %r32, %r34;
	add.s32 	%r36, %r21, %r14;
	mul.wide.s32 	%rd15, %r36, 4;
	add.s64 	%rd16, %rd4, %rd15;
	ld.global.u32 	%r37, [%rd16];
	add.s32 	%r38, %r35, %r37;
	add.s32 	%r39, %r21, %r10;
	mul.wide.s32 	%rd17, %r39, 4;
	add.s64 	%rd18, %rd4, %rd17;
	ld.global.u32 	%r40, [%rd18];
	add.s32 	%r41, %r38, %r40;
	add.s32 	%r42, %r21, %r16;
	mul.wide.s32 	%rd19, %r42, 4;
	add.s64 	%rd20, %rd4, %rd19;
	ld.global.u32 	%r43, [%rd20];
	add.s32 	%r44, %r41, %r43;
	mul.wide.s32 	%rd21, %r2, 4;
	add.s64 	%rd22, %rd4, %rd21;
	ld.global.u32 	%r4, [%rd22];
	setp.ne.s32 	%p2, %r4, 1;
	add.s32 	%r45, %r44, -4;
	setp.gt.u32 	%p3, %r45, -3;
	or.pred  	%p4, %p2, %p3;
	@%p4 bra 	$L__BB0_3;
	add.s64 	%rd28, %rd1, %rd21;
	mov.b32 	%r48, 0;
	st.global.u32 	[%rd28], %r48;
	bra.uni 	$L__BB0_7;
$L__BB0_3:
	setp.eq.s32 	%p5, %r4, 1;
	and.b32  	%r46, %r44, -2;
	setp.eq.s32 	%p6, %r46, 2;
	and.pred  	%p7, %p5, %p6;
	@%p7 bra 	$L__BB0_5;
	setp.ne.s32 	%p8, %r4, 0;
	setp.ne.s32 	%p9, %r44, 3;
	or.pred  	%p10, %p8, %p9;
	@%p10 bra 	$L__BB0_6;
$L__BB0_5:
	add.s64 	%rd26, %rd1, %rd21;
	mov.b32 	%r47, 1;
	st.global.u32 	[%rd26], %r47;
	bra.uni 	$L__BB0_7;
$L__BB0_6:
	add.s64 	%rd24, %rd1, %rd21;
	st.global.u32 	[%rd24], %r4;
$L__BB0_7:
	ret;

}


// ===== COMPILED SASS (sm_100) =====

	.target	sm_100

	.elftype	@"ET_EXEC"


//--------------------- .note.nv.tkinfo           --------------------------
	.section	.note.nv.tkinfo,"",@"SHT_NOTE"
	.sectionflags	@"SHF_NOTE_NV_TKINFO"
	.tkinfo
        /*0018*/ 	.word	0x00000002
        /*0030*/ 	.string	""
        /*0030*/ 	.string	"ptxas"
        /*0030*/ 	.string	"Cuda compilation tools, release 13.0, V13.0.88"
        /*0030*/ 	.string	"Build cuda_13.0.r13.0/compiler.36424714_0"
        /*0030*/ 	.string	"-arch sm_100 -m 64 "



//--------------------- .note.nv.cuinfo           --------------------------
	.section	.note.nv.cuinfo,"",@"SHT_NOTE"
	.sectionflags	@"SHF_NOTE_NV_CUINFO"
        /*0018*/ 	.short	0x0002
        /*001a*/ 	.short	0x0064
        /*001c*/ 	.short	0x0082
	.zero		2


//--------------------- .nv.info                  --------------------------
	.section	.nv.info,"",@"SHT_CUDA_INFO"
	.align	4


	//----- nvinfo : EIATTR_REGCOUNT
	.align		4
        /*0000*/ 	.byte	0x04, 0x2f
        /*0002*/ 	.short	(.L_1 - .L_0)
	.align		4
.L_0:
        /*0004*/ 	.word	index@(_Z9one_roundPjS_ii)
        /*0008*/ 	.word	0x00000018


	//----- nvinfo : EIATTR_FRAME_SIZE
	.align		4
.L_1:
        /*000c*/ 	.byte	0x04, 0x11
        /*000e*/ 	.short	(.L_3 - .L_2)
	.align		4
.L_2:
        /*0010*/ 	.word	index@(_Z9one_roundPjS_ii)
        /*0014*/ 	.word	0x00000000


	//----- nvinfo : EIATTR_MIN_STACK_SIZE
	.align		4
.L_3:
        /*0018*/ 	.byte	0x04, 0x12
        /*001a*/ 	.short	(.L_5 - .L_4)
	.align		4
.L_4:
        /*001c*/ 	.word	index@(_Z9one_roundPjS_ii)
        /*0020*/ 	.word	0x00000000
.L_5:


//--------------------- .nv.compat                --------------------------
	.section	.nv.compat,"",@"SHT_CUDA_COMPAT_INFO"
	.align	4
        /*0000*/ 	.byte	0x02, 0x09, 0x00, 0x00, 0x02, 0x02, 0x01, 0x00, 0x02, 0x05, 0x05, 0x00, 0x03, 0x07, 0x01, 0x01
        /*0010*/ 	.byte	0x02, 0x03, 0x00, 0x00, 0x02, 0x06, 0x01, 0x00, 0x04, 0x0b, 0x08, 0x00, 0x09, 0x00, 0x00, 0x00
        /*0020*/ 	.byte	0x00, 0x00, 0x00, 0x00


//--------------------- .nv.info._Z9one_roundPjS_ii --------------------------
	.section	.nv.info._Z9one_roundPjS_ii,"",@"SHT_CUDA_INFO"
	.sectionflags	@""
	.align	4


	//----- nvinfo : EIATTR_CUDA_API_VERSION
	.align		4
        /*0000*/ 	.byte	0x04, 0x37
        /*0002*/ 	.short	(.L_7 - .L_6)
.L_6:
        /*0004*/ 	.word	0x00000082


	//----- nvinfo : EIATTR_KPARAM_INFO
	.align		4
.L_7:
        /*0008*/ 	.byte	0x04, 0x17
        /*000a*/ 	.short	(.L_9 - .L_8)
.L_8:
        /*000c*/ 	.word	0x00000000
        /*0010*/ 	.short	0x0003
        /*0012*/ 	.short	0x0014
        /*0014*/ 	.byte	0x00, 0xf0, 0x11, 0x00


	//----- nvinfo : EIATTR_KPARAM_INFO
	.align		4
.L_9:
        /*0018*/ 	.byte	0x04, 0x17
        /*001a*/ 	.short	(.L_11 - .L_10)
.L_10:
        /*001c*/ 	.word	0x00000000
        /*0020*/ 	.short	0x0002
        /*0022*/ 	.short	0x0010
        /*0024*/ 	.byte	0x00, 0xf0, 0x11, 0x00


	//----- nvinfo : EIATTR_KPARAM_INFO
	.align		4
.L_11:
        /*0028*/ 	.byte	0x04, 0x17
        /*002a*/ 	.short	(.L_13 - .L_12)
.L_12:
        /*002c*/ 	.word	0x00000000
        /*0030*/ 	.short	0x0001
        /*0032*/ 	.short	0x0008
        /*0034*/ 	.byte	0x00, 0xf5, 0x21, 0x00


	//----- nvinfo : EIATTR_KPARAM_INFO
	.align		4
.L_13:
        /*0038*/ 	.byte	0x04, 0x17
        /*003a*/ 	.short	(.L_15 - .L_14)
.L_14:
        /*003c*/ 	.word	0x00000000
        /*0040*/ 	.short	0x0000
        /*0042*/ 	.short	0x0000
        /*0044*/ 	.byte	0x00, 0xf5, 0x21, 0x00


	//----- nvinfo : EIATTR_SPARSE_MMA_MASK
	.align		4
.L_15:
        /*0048*/ 	.byte	0x03, 0x50
        /*004a*/ 	.short	0x0000


	//----- nvinfo : EIATTR_MAXREG_COUNT
	.align		4
        /*004c*/ 	.byte	0x03, 0x1b
        /*004e*/ 	.short	0x00ff


	//----- nvinfo : EIATTR_MERCURY_ISA_VERSION
	.align		4
        /*0050*/ 	.byte	0x03, 0x5f
        /*0052*/ 	.short	0x0101


	//----- nvinfo : EIATTR_VRC_CTA_INIT_COUNT
	.align		4
        /*0054*/ 	.byte	0x02, 0x4a
	.zero		1
	.zero		1


	//----- nvinfo : EIATTR_EXIT_INSTR_OFFSETS
	.align		4
        /*0058*/ 	.byte	0x04, 0x1c
        /*005a*/ 	.short	(.L_17 - .L_16)


	//   ....[0]....
.L_16:
        /*005c*/ 	.word	0x00000080


	//   ....[1]....
        /*0060*/ 	.word	0x00000830


	//   ....[2]....
        /*0064*/ 	.word	0x000008e0


	//   ....[3]....
        /*0068*/ 	.word	0x00000920


	//----- nvinfo : EIATTR_CBANK_PARAM_SIZE
	.align		4
.L_17:
        /*006c*/ 	.byte	0x03, 0x19
        /*006e*/ 	.short	0x0018


	//----- nvinfo : EIATTR_PARAM_CBANK
	.align		4
        /*0070*/ 	.byte	0x04, 0x0a
        /*0072*/ 	.short	(.L_19 - .L_18)
	.align		4
.L_18:
        /*0074*/ 	.word	index@(.nv.constant0._Z9one_roundPjS_ii)
        /*0078*/ 	.short	0x0380
        /*007a*/ 	.short	0x0018


	//----- nvinfo : EIATTR_SW_WAR
	.align		4
.L_19:
        /*007c*/ 	.byte	0x04, 0x36
        /*007e*/ 	.short	(.L_21 - .L_20)
.L_20:
        /*0080*/ 	.word	0x00000008
.L_21:


//--------------------- .nv.callgraph             --------------------------
	.section	.nv.callgraph,"",@"SHT_CUDA_CALLGRAPH"
	.align	4
	.sectionentsize	8
	.align		4
        /*0000*/ 	.word	0x00000000
	.align		4
        /*0004*/ 	.word	0xffffffff
	.align		4
        /*0008*/ 	.word	0x00000000
	.align		4
        /*000c*/ 	.word	0xfffffffe
	.align		4
        /*0010*/ 	.word	0x00000000
	.align		4
        /*0014*/ 	.word	0xfffffffd
	.align		4
        /*0018*/ 	.word	0x00000000
	.align		4
        /*001c*/ 	.word	0xfffffffc


//--------------------- .text._Z9one_roundPjS_ii  --------------------------
	.section	.text._Z9one_roundPjS_ii,"ax",@progbits
	.align	128
        .global         _Z9one_roundPjS_ii
        .type           _Z9one_roundPjS_ii,@function
        .size           _Z9one_roundPjS_ii,(.L_x_1 - _Z9one_roundPjS_ii)
        .other          _Z9one_roundPjS_ii,@"STO_CUDA_ENTRY STV_DEFAULT"
_Z9one_roundPjS_ii:
.text._Z9one_roundPjS_ii:
[----:B------:R-:W-:Y:S01]  /*0000*/  LDC R1, c[0x0][0x37c] ;  /* 0x0000df00ff017b82 */ /* 0x000fe20000000800 */
[----:B------:R-:W0:Y:S07]  /*0010*/  S2R R5, SR_TID.X ;  /* 0x0000000000057919 */ /* 0x000e2e0000002100 */
[----:B------:R-:W0:Y:S08]  /*0020*/  S2UR UR4, SR_CTAID.X ;  /* 0x00000000000479c3 */ /* 0x000e300000002500 */
[----:B------:R-:W0:Y:S08]  /*0030*/  LDC R0, c[0x0][0x360] ;  /* 0x0000d800ff007b82 */ /* 0x000e300000000800 */
[----:B------:R-:W1:Y:S01]  /*0040*/  LDC.64 R2, c[0x0][0x390] ;  /* 0x0000e400ff027b82 */ /* 0x000e620000000a00 */
[----:B0-----:R-:W-:-:S02]  /*0050*/  IMAD R0, R0, UR4, R5 ;  /* 0x0000000400007c24 */ /* 0x001fc4000f8e0205 */
[----:B-1----:R-:W-:-:S05]  /*0060*/  IMAD R4, R3, R2, RZ ;  /* 0x0000000203047224 */ /* 0x002fca00078e02ff */
[----:B------:R-:W-:-:S13]  /*0070*/  ISETP.GE.AND P0, PT, R0, R4, PT ;  /* 0x000000040000720c */ /* 0x000fda0003f06270 */
[----:B------:R-:W-:Y:S05]  /*0080*/  @P0 EXIT ;  /* 0x000000000000094d */ /* 0x000fea0003800000 */
[----:B------:R-:W-:Y:S01]  /*0090*/  IABS R2, R3 ;  /* 0x0000000300027213 */ /* 0x000fe20000000000 */
[----:B------:R-:W-:Y:S01]  /*00a0*/  IMAD.MOV.U32 R12, RZ, RZ, RZ ;  /* 0x000000ffff0c7224 */ /* 0x000fe200078e00ff */
[----:B------:R-:W-:Y:S01]  /*00b0*/  IABS R6, R0 ;  /* 0x0000000000067213 */ /* 0x000fe20000000000 */
[----:B------:R-:W0:Y:S01]  /*00c0*/  LDCU.64 UR4, c[0x0][0x358] ;  /* 0x00006b00ff0477ac */ /* 0x000e220008000a00 */
[----:B------:R-:W1:Y:S01]  /*00d0*/  I2F.RP R5, R2 ;  /* 0x0000000200057306 */ /* 0x000e620000209400 */
[----:B------:R-:W-:Y:S02]  /*00e0*/  ISETP.GE.AND P2, PT, R0, RZ, PT ;  /* 0x000000ff0000720c */ /* 0x000fe40003f46270 */
[----:B------:R-:W-:Y:S02]  /*00f0*/  ISETP.NE.AND P1, PT, R3, RZ, PT ;  /* 0x000000ff0300720c */ /* 0x000fe40003f25270 */
[----:B------:R-:W-:-:S05]  /*0100*/  IABS R18, R4 ;  /* 0x0000000400127213 */ /* 0x000fca0000000000 */
[----:B------:R-:W-:Y:S01]  /*0110*/  IMAD.MOV R19, RZ, RZ, -R18 ;  /* 0x000000ffff137224 */ /* 0x000fe200078e0a12 */
[----:B-1----:R-:W1:Y:S02]  /*0120*/  MUFU.RCP R5, R5 ;  /* 0x0000000500057308 */ /* 0x002e640000001000 */
[----:B-1----:R-:W-:Y:S01]  /*0130*/  VIADD R13, R5, 0xffffffe ;  /* 0x0ffffffe050d7836 */ /* 0x002fe20000000000 */
[----:B------:R-:W-:-:S05]  /*0140*/  IABS R5, R4 ;  /* 0x0000000400057213 */ /* 0x000fca0000000000 */
[----:B------:R-:W1:Y:S08]  /*0150*/  I2F.RP R9, R5 ;  /* 0x0000000500097306 */ /* 0x000e700000209400 */
[----:B------:R-:W2:Y:S08]  /*0160*/  F2I.FTZ.U32.TRUNC.NTZ R13, R13 ;  /* 0x0000000d000d7305 */ /* 0x000eb0000021f000 */
[----:B-1----:R-:W1:Y:S01]  /*0170*/  MUFU.RCP R9, R9 ;  /* 0x0000000900097308 */ /* 0x002e620000001000 */
[----:B--2---:R-:W-:-:S04]  /*0180*/  IMAD.MOV R7, RZ, RZ, -R13 ;  /* 0x000000ffff077224 */ /* 0x004fc800078e0a0d */
[----:B------:R-:W-:-:S04]  /*0190*/  IMAD R7, R7, R2, RZ ;  /* 0x0000000207077224 */ /* 0x000fc800078e02ff */
[----:B------:R-:W-:Y:S01]  /*01a0*/  IMAD.HI.U32 R12, R13, R7, R12 ;  /* 0x000000070d0c7227 */ /* 0x000fe200078e000c */
[----:B------:R-:W-:Y:S02]  /*01b0*/  MOV R7, R6 ;  /* 0x0000000600077202 */ /* 0x000fe40000000f00 */
[----:B-1----:R-:W-:-:S03]  /*01c0*/  IADD3 R10, PT, PT, R9, 0xffffffe, RZ ;  /* 0x0ffffffe090a7810 */ /* 0x002fc60007ffe0ff */
[----:B------:R-:W-:Y:S01]  /*01d0*/  IMAD.HI.U32 R6, R12, R7, RZ ;  /* 0x000000070c067227 */ /* 0x000fe200078e00ff */
[----:B------:R1:W2:Y:S03]  /*01e0*/  F2I.FTZ.U32.TRUNC.NTZ R11, R10 ;  /* 0x0000000a000b7305 */ /* 0x0002a6000021f000 */
[----:B------:R-:W-:-:S04]  /*01f0*/  IMAD.MOV R6, RZ, RZ, -R6 ;  /* 0x000000ffff067224 */ /* 0x000fc800078e0a06 */
[----:B------:R-:W-:Y:S02]  /*0200*/  IMAD R7, R2, R6, R7 ;  /* 0x0000000602077224 */ /* 0x000fe400078e0207 */
[----:B-1----:R-:W-:-:S03]  /*0210*/  IMAD.MOV.U32 R10, RZ, RZ, RZ ;  /* 0x000000ffff0a7224 */ /* 0x002fc600078e00ff */
[----:B------:R-:W-:Y:S01]  /*0220*/  ISETP.GT.U32.AND P0, PT, R2, R7, PT ;  /* 0x000000070200720c */ /* 0x000fe20003f04070 */
[----:B--2---:R-:W-:-:S04]  /*0230*/  IMAD.MOV R6, RZ, RZ, -R11 ;  /* 0x000000ffff067224 */ /* 0x004fc800078e0a0b */
[----:B------:R-:W-:-:S04]  /*0240*/  IMAD R15, R6, R5, RZ ;  /* 0x00000005060f7224 */ /* 0x000fc800078e02ff */
[----:B------:R-:W-:-:S04]  /*0250*/  IMAD.HI.U32 R10, R11, R15, R10 ;  /* 0x0000000f0b0a7227 */ /* 0x000fc800078e000a */
[----:B------:R-:W-:-:S05]  /*0260*/  @!P0 IMAD.IADD R7, R7, 0x1, -R2 ;  /* 0x0000000107078824 */ /* 0x000fca00078e0a02 */
[----:B------:R-:W-:-:S13]  /*0270*/  ISETP.GT.U32.AND P0, PT, R2, R7, PT ;  /* 0x000000070200720c */ /* 0x000fda0003f04070 */
[----:B------:R-:W-:-:S04]  /*0280*/  @!P0 IMAD.IADD R7, R7, 0x1, -R2 ;  /* 0x0000000107078824 */ /* 0x000fc800078e0a02 */
[----:B------:R-:W-:Y:S01]  /*0290*/  IMAD.MOV.U32 R8, RZ, RZ, R7 ;  /* 0x000000ffff087224 */ /* 0x000fe200078e0007 */
[----:B------:R-:W-:-:S04]  /*02a0*/  LOP3.LUT R7, RZ, R3, RZ, 0x33, !PT ;  /* 0x00000003ff077212 */ /* 0x000fc800078e33ff */
[----:B------:R-:W-:-:S04]  /*02b0*/  @!P2 IADD3 R8, PT, PT, -R8, RZ, RZ ;  /* 0x000000ff0808a210 */ /* 0x000fc80007ffe1ff */
[----:B------:R-:W-:-:S04]  /*02c0*/  SEL R8, R7, R8, !P1 ;  /* 0x0000000807087207 */ /* 0x000fc80004800000 */
[----:B------:R-:W-:Y:S01]  /*02d0*/  IADD3 R9, PT, PT, R8, -0x1, R3 ;  /* 0xffffffff08097810 */ /* 0x000fe20007ffe003 */
[----:B------:R-:W-:Y:S01]  /*02e0*/  IMAD.IADD R6, R0, 0x1, -R8 ;  /* 0x0000000100067824 */ /* 0x000fe200078e0a08 */
[----:B------:R-:W-:Y:S02]  /*02f0*/  IADD3 R14, PT, PT, R8, 0x1, RZ ;  /* 0x00000001080e7810 */ /* 0x000fe40007ffe0ff */
[----:B------:R-:W-:Y:S02]  /*0300*/  IABS R13, R9 ;  /* 0x00000009000d7213 */ /* 0x000fe40000000000 */
[----:B------:R-:W-:Y:S02]  /*0310*/  IABS R15, R14 ;  /* 0x0000000e000f7213 */ /* 0x000fe40000000000 */
[----:B------:R-:W-:Y:S01]  /*0320*/  IADD3 R16, PT, PT, R6, -R3, R4 ;  /* 0x8000000306107210 */ /* 0x000fe20007ffe004 */
[----:B------:R-:W-:-:S03]  /*0330*/  IMAD.HI.U32 R11, R12, R13, RZ ;  /* 0x0000000d0c0b7227 */ /* 0x000fc600078e00ff */
[----:B------:R-:W-:Y:S01]  /*0340*/  IABS R17, R16 ;  /* 0x0000001000117213 */ /* 0x000fe20000000000 */
[----:B------:R-:W-:Y:S01]  /*0350*/  IMAD.HI.U32 R12, R12, R15, RZ ;  /* 0x0000000f0c0c7227 */ /* 0x000fe200078e00ff */
[----:B------:R-:W-:-:S03]  /*0360*/  IADD3 R11, PT, PT, -R11, RZ, RZ ;  /* 0x000000ff0b0b7210 */ /* 0x000fc60007ffe1ff */
[----:B------:R-:W-:Y:S02]  /*0370*/  IMAD.IADD R3, R6, 0x1, R3 ;  /* 0x0000000106037824 */ /* 0x000fe400078e0203 */
[----:B------:R-:W-:Y:S02]  /*0380*/  IMAD R11, R2, R11, R13 ;  /* 0x0000000b020b7224 */ /* 0x000fe400078e020d */
[----:B------:R-:W-:Y:S01]  /*0390*/  IMAD.MOV R13, RZ, RZ, -R12 ;  /* 0x000000ffff0d7224 */ /* 0x000fe200078e0a0c */
[----:B------:R-:W-:Y:S01]  /*03a0*/  IABS R21, R3 ;  /* 0x0000000300157213 */ /* 0x000fe20000000000 */
[----:B------:R-:W-:Y:S01]  /*03b0*/  IMAD.HI.U32 R12, R10, R17, RZ ;  /* 0x000000110a0c7227 */ /* 0x000fe200078e00ff */
[----:B------:R-:W-:-:S03]  /*03c0*/  ISETP.GT.U32.AND P0, PT, R2, R11, PT ;  /* 0x0000000b0200720c */ /* 0x000fc60003f04070 */
[----:B------:R-:W-:Y:S02]  /*03d0*/  IMAD R13, R2, R13, R15 ;  /* 0x0000000d020d7224 */ /* 0x000fe400078e020f */
[----:B------:R-:W-:Y:S02]  /*03e0*/  IMAD R12, R12, R19, R17 ;  /* 0x000000130c0c7224 */ /* 0x000fe400078e0211 */
[----:B------:R-:W-:Y:S01]  /*03f0*/  IMAD.HI.U32 R10, R10, R21, RZ ;  /* 0x000000150a0a7227 */ /* 0x000fe200078e00ff */
[----:B------:R-:W-:Y:S02]  /*0400*/  ISETP.GT.U32.AND P2, PT, R2, R13, PT ;  /* 0x0000000d0200720c */ /* 0x000fe40003f44070 */
[----:B------:R-:W-:Y:S01]  /*0410*/  ISETP.GT.U32.AND P3, PT, R5, R12, PT ;  /* 0x0000000c0500720c */ /* 0x000fe20003f64070 */
[----:B------:R-:W-:Y:S02]  /*0420*/  IMAD R10, R10, R19, R21 ;  /* 0x000000130a0a7224 */ /* 0x000fe400078e0215 */
[----:B------:R-:W-:-:S02]  /*0430*/  @!P0 IADD3 R11, PT, PT, R11, -R2, RZ ;  /* 0x800000020b0b8210 */ /* 0x000fc40007ffe0ff */
[----:B------:R-:W-:Y:S02]  /*0440*/  ISETP.GE.AND P0, PT, R9, RZ, PT ;  /* 0x000000ff0900720c */ /* 0x000fe40003f06270 */
[----:B------:R-:W-:-:S04]  /*0450*/  ISETP.GT.U32.AND P4, PT, R5, R10, PT ;  /* 0x0000000a0500720c */ /* 0x000fc80003f84070 */
[----:B------:R-:W-:Y:S01]  /*0460*/  @!P2 IMAD.IADD R13, R13, 0x1, -R2 ;  /* 0x000000010d0da824 */ /* 0x000fe200078e0a02 */
[----:B------:R-:W-:Y:S01]  /*0470*/  ISETP.GE.AND P2, PT, R14, RZ, PT ;  /* 0x000000ff0e00720c */ /* 0x000fe20003f46270 */
[----:B------:R-:W-:Y:S01]  /*0480*/  @!P3 IMAD.IADD R12, R12, 0x1, -R5 ;  /* 0x000000010c0cb824 */ /* 0x000fe200078e0a05 */
[C---:B------:R-:W-:Y:S02]  /*0490*/  ISETP.GT.U32.AND P3, PT, R2.reuse, R11, PT ;  /* 0x0000000b0200720c */ /* 0x040fe40003f64070 */
[----:B------:R-:W-:Y:S02]  /*04a0*/  ISETP.GT.U32.AND P6, PT, R2, R13, PT ;  /* 0x0000000d0200720c */ /* 0x000fe40003fc4070 */
[----:B------:R-:W-:Y:S02]  /*04b0*/  ISETP.GT.U32.AND P5, PT, R5, R12, PT ;  /* 0x0000000c0500720c */ /* 0x000fe40003fa4070 */
[----:B------:R-:W-:-:S04]  /*04c0*/  @!P4 IADD3 R10, PT, PT, R10, -R5, RZ ;  /* 0x800000050a0ac210 */ /* 0x000fc80007ffe0ff */
[----:B------:R-:W-:-:S03]  /*04d0*/  ISETP.GT.U32.AND P4, PT, R5, R10, PT ;  /* 0x0000000a0500720c */ /* 0x000fc60003f84070 */
[--C-:B------:R-:W-:Y:S01]  /*04e0*/  @!P3 IMAD.IADD R11, R11, 0x1, -R2.reuse ;  /* 0x000000010b0bb824 */ /* 0x100fe200078e0a02 */
[----:B------:R-:W-:Y:S01]  /*04f0*/  ISETP.GE.AND P3, PT, R16, RZ, PT ;  /* 0x000000ff1000720c */ /* 0x000fe20003f66270 */
[----:B------:R-:W-:Y:S01]  /*0500*/  @!P6 IMAD.IADD R13, R13, 0x1, -R2 ;  /* 0x000000010d0de824 */ /* 0x000fe200078e0a02 */
[----:B------:R-:W-:Y:S01]  /*0510*/  ISETP.GE.AND P6, PT, R3, RZ, PT ;  /* 0x000000ff0300720c */ /* 0x000fe20003fc6270 */
[----:B------:R-:W-:Y:S01]  /*0520*/  @!P0 IMAD.MOV R11, RZ, RZ, -R11 ;  /* 0x000000ffff0b8224 */ /* 0x000fe200078e0a0b */
[----:B------:R-:W1:Y:S01]  /*0530*/  LDC.64 R2, c[0x0][0x380] ;  /* 0x0000e000ff027b82 */ /* 0x000e620000000a00 */
[----:B------:R-:W-:Y:S01]  /*0540*/  @!P5 IADD3 R12, PT, PT, R12, -R5, RZ ;  /* 0x800000050c0cd210 */ /* 0x000fe20007ffe0ff */
[----:B------:R-:W-:Y:S02]  /*0550*/  @!P2 IMAD.MOV R13, RZ, RZ, -R13 ;  /* 0x000000ffff0da224 */ /* 0x000fe400078e0a0d */
[----:B------:R-:W-:Y:S01]  /*0560*/  SEL R19, R7, R11, !P1 ;  /* 0x0000000b07137207 */ /* 0x000fe20004800000 */
[----:B------:R-:W-:Y:S01]  /*0570*/  @!P4 IMAD.IADD R10, R10, 0x1, -R5 ;  /* 0x000000010a0ac824 */ /* 0x000fe200078e0a05 */
[----:B------:R-:W-:-:S02]  /*0580*/  ISETP.NE.AND P4, PT, R4, RZ, PT ;  /* 0x000000ff0400720c */ /* 0x000fc40003f85270 */
[----:B------:R-:W-:Y:S01]  /*0590*/  LOP3.LUT R5, RZ, R4, RZ, 0x33, !PT ;  /* 0x00000004ff057212 */ /* 0x000fe200078e33ff */
[----:B------:R-:W-:Y:S01]  /*05a0*/  IMAD.IADD R15, R6, 0x1, R19 ;  /* 0x00000001060f7824 */ /* 0x000fe200078e0213 */
[----:B------:R-:W-:Y:S01]  /*05b0*/  @!P3 IADD3 R12, PT, PT, -R12, RZ, RZ ;  /* 0x000000ff0c0cb210 */ /* 0x000fe20007ffe1ff */
[----:B------:R-:W-:Y:S01]  /*05c0*/  @!P6 IMAD.MOV R10, RZ, RZ, -R10 ;  /* 0x000000ffff0ae224 */ /* 0x000fe200078e0a0a */
[----:B------:R-:W-:Y:S02]  /*05d0*/  SEL R21, R7, R13, !P1 ;  /* 0x0000000d07157207 */ /* 0x000fe40004800000 */
[C---:B------:R-:W-:Y:S02]  /*05e0*/  SEL R12, R5.reuse, R12, !P4 ;  /* 0x0000000c050c7207 */ /* 0x040fe40006000000 */
[----:B------:R-:W-:Y:S01]  /*05f0*/  SEL R5, R5, R10, !P4 ;  /* 0x0000000a05057207 */ /* 0x000fe20006000000 */
[----:B------:R-:W-:Y:S01]  /*0600*/  IMAD.IADD R17, R6, 0x1, R21 ;  /* 0x0000000106117824 */ /* 0x000fe200078e0215 */
[----:B------:R-:W-:Y:S01]  /*0610*/  IADD3 R9, PT, PT, R19, R12, RZ ;  /* 0x0000000c13097210 */ /* 0x000fe20007ffe0ff */
[--C-:B------:R-:W-:Y:S01]  /*0620*/  IMAD.IADD R13, R21, 0x1, R12.reuse ;  /* 0x00000001150d7824 */ /* 0x100fe200078e020c */
[CC--:B------:R-:W-:Y:S01]  /*0630*/  IADD3 R7, PT, PT, R8.reuse, R5.reuse, RZ ;  /* 0x0000000508077210 */ /* 0x0c0fe20007ffe0ff */
[----:B------:R-:W-:Y:S01]  /*0640*/  IMAD.IADD R11, R8, 0x1, R12 ;  /* 0x00000001080b7824 */ /* 0x000fe200078e020c */
[----:B------:R-:W-:Y:S01]  /*0650*/  IADD3 R19, PT, PT, R19, R5, RZ ;  /* 0x0000000513137210 */ /* 0x000fe20007ffe0ff */
[----:B------:R-:W-:-:S02]  /*0660*/  IMAD.IADD R21, R21, 0x1, R5 ;  /* 0x0000000115157824 */ /* 0x000fc400078e0205 */
[----:B-1----:R-:W-:-:S04]  /*0670*/  IMAD.WIDE R12, R13, 0x4, R2 ;  /* 0x000000040d0c7825 */ /* 0x002fc800078e0202 */
[--C-:B------:R-:W-:Y:S02]  /*0680*/  IMAD.WIDE R8, R9, 0x4, R2.reuse ;  /* 0x0000000409087825 */ /* 0x100fe400078e0202 */
[----:B0-----:R-:W2:Y:S02]  /*0690*/  LDG.E R12, desc[UR4][R12.64] ;  /* 0x000000040c0c7981 */ /* 0x001ea4000c1e1900 */
[--C-:B------:R-:W-:Y:S02]  /*06a0*/  IMAD.WIDE R10, R11, 0x4, R2.reuse ;  /* 0x000000040b0a7825 */ /* 0x100fe400078e0202 */
[----:B------:R-:W2:Y:S02]  /*06b0*/  LDG.E R4, desc[UR4][R8.64] ;  /* 0x0000000408047981 */ /* 0x000ea4000c1e1900 */
[--C-:B------:R-:W-:Y:S02]  /*06c0*/  IMAD.WIDE R14, R15, 0x4, R2.reuse ;  /* 0x000000040f0e7825 */ /* 0x100fe400078e0202 */
[----:B------:R-:W2:Y:S02]  /*06d0*/  LDG.E R5, desc[UR4][R10.64] ;  /* 0x000000040a057981 */ /* 0x000ea4000c1e1900 */
[----:B------:R-:W-:-:S02]  /*06e0*/  IMAD.WIDE R16, R17, 0x4, R2 ;  /* 0x0000000411107825 */ /* 0x000fc400078e0202 */
[----:B------:R-:W3:Y:S02]  /*06f0*/  LDG.E R15, desc[UR4][R14.64] ;  /* 0x000000040e0f7981 */ /* 0x000ee4000c1e1900 */
[--C-:B------:R-:W-:Y:S02]  /*0700*/  IMAD.WIDE R18, R19, 0x4, R2.reuse ;  /* 0x0000000413127825 */ /* 0x100fe400078e0202 */
[----:B------:R-:W3:Y:S02]  /*0710*/  LDG.E R16, desc[UR4][R16.64] ;  /* 0x0000000410107981 */ /* 0x000ee4000c1e1900 */
[--C-:B------:R-:W-:Y:S02]  /*0720*/  IMAD.WIDE R6, R7, 0x4, R2.reuse ;  /* 0x0000000407067825 */ /* 0x100fe400078e0202 */
[----:B------:R-:W4:Y:S02]  /*0730*/  LDG.E R19, desc[UR4][R18.64] ;  /* 0x0000000412137981 */ /* 0x000f24000c1e1900 */
[----:B------:R-:W-:-:S02]  /*0740*/  IMAD.WIDE R20, R21, 0x4, R2 ;  /* 0x0000000415147825 */ /* 0x000fc400078e0202 */
[----:B------:R-:W4:Y:S04]  /*0750*/  LDG.E R6, desc[UR4][R6.64] ;  /* 0x0000000406067981 */ /* 0x000f28000c1e1900 */
[----:B------:R-:W5:Y:S01]  /*0760*/  LDG.E R21, desc[UR4][R20.64] ;  /* 0x0000000414157981 */ /* 0x000f62000c1e1900 */
[----:B------:R-:W-:-:S05]  /*0770*/  IMAD.WIDE R2, R0, 0x4, R2 ;  /* 0x0000000400027825 */ /* 0x000fca00078e0202 */
[----:B------:R-:W5:Y:S01]  /*0780*/  LDG.E R9, desc[UR4][R2.64] ;  /* 0x0000000402097981 */ /* 0x000f62000c1e1900 */
[----:B--2---:R-:W-:-:S04]  /*0790*/  IADD3 R4, PT, PT, R12, R5, R4 ;  /* 0x000000050c047210 */ /* 0x004fc80007ffe004 */
[----:B---3--:R-:W-:-:S04]  /*07a0*/  IADD3 R4, PT, PT, R16, R4, R15 ;  /* 0x0000000410047210 */ /* 0x008fc80007ffe00f */
[----:B----4-:R-:W-:-:S05]  /*07b0*/  IADD3 R4, PT, PT, R6, R4, R19 ;  /* 0x0000000406047210 */ /* 0x010fca0007ffe013 */
[----:B-----5:R-:W-:-:S05]  /*07c0*/  IMAD.IADD R8, R4, 0x1, R21 ;  /* 0x0000000104087824 */ /* 0x020fca00078e0215 */
[----:B------:R-:W-:-:S04]  /*07d0*/  IADD3 R4, PT, PT, R8, -0x4, RZ ;  /* 0xfffffffc08047810 */ /* 0x000fc80007ffe0ff */
[----:B------:R-:W-:-:S04]  /*07e0*/  ISETP.GT.U32.AND P0, PT, R4, -0x3, PT ;  /* 0xfffffffd0400780c */ /* 0x000fc80003f04070 */
[----:B------:R-:W-:-:S13]  /*07f0*/  ISETP.NE.OR P0, PT, R9, 0x1, P0 ;  /* 0x000000010900780c */ /* 0x000fda0000705670 */
[----:B------:R-:W0:Y:S02]  /*0800*/  @!P0 LDC.64 R4, c[0x0][0x388] ;  /* 0x0000e200ff048b82 */ /* 0x000e240000000a00 */
[----:B0-----:R-:W-:-:S05]  /*0810*/  @!P0 IMAD.WIDE R4, R0, 0x4, R4 ;  /* 0x0000000400048825 */ /* 0x001fca00078e0204 */
[----:B------:R0:W-:Y:S01]  /*0820*/  @!P0 STG.E desc[UR4][R4.64], RZ ;  /* 0x000000ff04008986 */ /* 0x0001e2000c101904 */
[----:B------:R-:W-:Y:S05]  /*0830*/  @!P0 EXIT ;  /* 0x000000000000894d */ /* 0x000fea0003800000 */
[C---:B------:R-:W-:Y:S02]  /*0840*/  LOP3.LUT R2, R8.reuse, 0xfffffffe, RZ, 0xc0, !PT ;  /* 0xfffffffe08027812 */ /* 0x040fe400078ec0ff */
[----:B------:R-:W-:Y:S02]  /*0850*/  ISETP.NE.AND P0, PT, R8, 0x3, PT ;  /* 0x000000030800780c */ /* 0x000fe40003f05270 */
[----:B------:R-:W-:Y:S02]  /*0860*/  ISETP.NE.AND P2, PT, R2, 0x2, PT ;  /* 0x000000020200780c */ /* 0x000fe40003f45270 */
[C---:B------:R-:W-:Y:S02]  /*0870*/  ISETP.NE.OR P1, PT, R9.reuse, RZ, P0 ;  /* 0x000000ff0900720c */ /* 0x040fe40000725670 */
[----:B------:R-:W-:-:S04]  /*0880*/  ISETP.EQ.AND P0, PT, R9, 0x1, !P2 ;  /* 0x000000010900780c */ /* 0x000fc80005702270 */
[----:B------:R-:W-:-:S13]  /*0890*/  PLOP3.LUT P0, PT, P0, P1, PT, 0x8, 0x80 ;  /* 0x000000000080781c */ /* 0x000fda0000702170 */
[----:B------:R-:W1:Y:S01]  /*08a0*/  @!P0 LDC.64 R2, c[0x0][0x388] ;  /* 0x0000e200ff028b82 */ /* 0x000e620000000a00 */
[----:B0-----:R-:W-:Y:S02]  /*08b0*/  @!P0 IMAD.MOV.U32 R5, RZ, RZ, 0x1 ;  /* 0x00000001ff058424 */ /* 0x001fe400078e00ff */
[----:B-1----:R-:W-:-:S05]  /*08c0*/  @!P0 IMAD.WIDE R2, R0, 0x4, R2 ;  /* 0x0000000400028825 */ /* 0x002fca00078e0202 */
[----:B------:R0:W-:Y:S01]  /*08d0*/  @!P0 STG.E desc[UR4][R2.64], R5 ;  /* 0x0000000502008986 */ /* 0x0001e2000c101904 */
[----:B------:R-:W-:Y:S05]  /*08e0*/  @!P0 EXIT ;  /* 0x000000000000894d */ /* 0x000fea0003800000 */
[----:B0-----:R-:W0:Y:S02]  /*08f0*/  LDC.64 R2, c[0x0][0x388] ;  /* 0x0000e200ff027b82 */ /* 0x001e240000000a00 */
[----:B0-----:R-:W-:-:S05]  /*0900*/  IMAD.WIDE R2, R0, 0x4, R2 ;  /* 0x0000000400027825 */ /* 0x001fca00078e0202 */
[----:B------:R-:W-:Y:S01]  /*0910*/  STG.E desc[UR4][R2.64], R9 ;  /* 0x0000000902007986 */ /* 0x000fe2000c101904 */
[----:B------:R-:W-:Y:S05]  /*0920*/  EXIT ;  /* 0x000000000000794d */ /* 0x000fea0003800000 */
.L_x_0:
[----:B------:R-:W-:-:S00]  /*0930*/  BRA `(.L_x_0) ;  /* 0xfffffffc00fc7947 */ /* 0x000fc0000383ffff */
[----:B------:R-:W-:-:S00]  /*0940*/  NOP ;  /* 0x0000000000007918 */ /* 0x000fc00000000000 */
        /* <DEDUP_REMOVED lines=11> */
.L_x_1:


//--------------------- .nv.shared.reserved.0     --------------------------
	.section	.nv.shared.reserved.0,"aw",@nobits
	.weak		__nv_reservedSMEM_offset_0_alias
	.size		__nv_reservedSMEM_offset_0_alias, 0, 64
	.other		__nv_reservedSMEM_offset_0_alias,@"STO_CUDA_RESERVED_SHARED STV_DEFAULT"
__nv_reservedSMEM_offset_0_alias:
	.zero		0
	.zero		64


//--------------------- .nv.constant0._Z9one_roundPjS_ii --------------------------
	.section	.nv.constant0._Z9one_roundPjS_ii,"a",@progbits
	.sectionflags	@""
	.align	4
.nv.constant0._Z9one_roundPjS_ii:
	.zero		920


//--------------------- SYMBOLS --------------------------

	.type		.nv.reservedSmem.offset0,@object
	.size		.nv.reservedSmem.offset0,0x4
